//
// Generated by NVIDIA NVVM Compiler
//
// Compiler Build ID: CL-36424714
// Cuda compilation tools, release 13.0, V13.0.88
// Based on NVVM 20.0.0
//

.version 9.0
.target sm_100
.address_size 64

	// .globl	_Z9my_kernelPi

.visible .entry _Z9my_kernelPi(
	.param .u64 .ptr .align 1 _Z9my_kernelPi_param_0
)
{
	.reg .b32 	%r<6>;
	.reg .b64 	%rd<5>;

	ld.param.u64 	%rd1, [_Z9my_kernelPi_param_0];
	cvta.to.global.u64 	%rd2, %rd1;
	mov.u32 	%r1, %ntid.x;
	mov.u32 	%r2, %ctaid.x;
	mov.u32 	%r3, %tid.x;
	mad.lo.s32 	%r4, %r1, %r2, %r3;
	mul.wide.s32 	%rd3, %r4, 4;
	add.s64 	%rd4, %rd2, %rd3;
	mov.b32 	%r5, 0;
	st.global.u32 	[%rd4], %r5;
	ret;

}


// ===== COMPILED SASS (sm_100) =====

	.target	sm_100

	.elftype	@"ET_EXEC"


//--------------------- .note.nv.tkinfo           --------------------------
	.section	.note.nv.tkinfo,"",@"SHT_NOTE"
	.sectionflags	@"SHF_NOTE_NV_TKINFO"
	.tkinfo
        /*0018*/ 	.word	0x00000002
        /*0030*/ 	.string	""
        /*0030*/ 	.string	"ptxas"
        /*0030*/ 	.string	"Cuda compilation tools, release 13.0, V13.0.88"
        /*0030*/ 	.string	"Build cuda_13.0.r13.0/compiler.36424714_0"
        /*0030*/ 	.string	"-arch sm_100 -m 64 "



//--------------------- .note.nv.cuinfo           --------------------------
	.section	.note.nv.cuinfo,"",@"SHT_NOTE"
	.sectionflags	@"SHF_NOTE_NV_CUINFO"
        /*0018*/ 	.short	0x0002
        /*001a*/ 	.short	0x0064
        /*001c*/ 	.short	0x0082
	.zero		2


//--------------------- .nv.info                  --------------------------
	.section	.nv.info,"",@"SHT_CUDA_INFO"
	.align	4


	//----- nvinfo : EIATTR_REGCOUNT
	.align		4
        /*0000*/ 	.byte	0x04, 0x2f
        /*0002*/ 	.short	(.L_1 - .L_0)
	.align		4
.L_0:
        /*0004*/ 	.word	index@(_Z9my_kernelPi)
        /*0008*/ 	.word	0x00000008


	//----- nvinfo : EIATTR_FRAME_SIZE
	.align		4
.L_1:
        /*000c*/ 	.byte	0x04, 0x11
        /*000e*/ 	.short	(.L_3 - .L_2)
	.align		4
.L_2:
        /*0010*/ 	.word	index@(_Z9my_kernelPi)
        /*0014*/ 	.word	0x00000000


	//----- nvinfo : EIATTR_MIN_STACK_SIZE
	.align		4
.L_3:
        /*0018*/ 	.byte	0x04, 0x12
        /*001a*/ 	.short	(.L_5 - .L_4)
	.align		4
.L_4:
        /*001c*/ 	.word	index@(_Z9my_kernelPi)
        /*0020*/ 	.word	0x00000000
.L_5:


//--------------------- .nv.compat                --------------------------
	.section	.nv.compat,"",@"SHT_CUDA_COMPAT_INFO"
	.align	4
        /*0000*/ 	.byte	0x02, 0x09, 0x00, 0x00, 0x02, 0x02, 0x01, 0x00, 0x02, 0x05, 0x05, 0x00, 0x03, 0x07, 0x01, 0x01
        /*0010*/ 	.byte	0x02, 0x03, 0x00, 0x00, 0x02, 0x06, 0x01, 0x00, 0x04, 0x0b, 0x08, 0x00, 0x09, 0x00, 0x00, 0x00
        /*0020*/ 	.byte	0x00, 0x00, 0x00, 0x00


//--------------------- .nv.info._Z9my_kernelPi   --------------------------
	.section	.nv.info._Z9my_kernelPi,"",@"SHT_CUDA_INFO"
	.sectionflags	@""
	.align	4


	//----- nvinfo : EIATTR_CUDA_API_VERSION
	.align		4
        /*0000*/ 	.byte	0x04, 0x37
        /*0002*/ 	.short	(.L_7 - .L_6)
.L_6:
        /*0004*/ 	.word	0x00000082


	//----- nvinfo : EIATTR_KPARAM_INFO
	.align		4
.L_7:
        /*0008*/ 	.byte	0x04, 0x17
        /*000a*/ 	.short	(.L_9 - .L_8)
.L_8:
        /*000c*/ 	.word	0x00000000
        /*0010*/ 	.short	0x0000
        /*0012*/ 	.short	0x0000
        /*0014*/ 	.byte	0x00, 0xf5, 0x21, 0x00


	//----- nvinfo : EIATTR_SPARSE_MMA_MASK
	.align		4
.L_9:
        /*0018*/ 	.byte	0x03, 0x50
        /*001a*/ 	.short	0x0000


	//----- nvinfo : EIATTR_MAXREG_COUNT
	.align		4
        /*001c*/ 	.byte	0x03, 0x1b
        /*001e*/ 	.short	0x00ff


	//----- nvinfo : EIATTR_MERCURY_ISA_VERSION
	.align		4
        /*0020*/ 	.byte	0x03, 0x5f
        /*0022*/ 	.short	0x0101


	//----- nvinfo : EIATTR_VRC_CTA_INIT_COUNT
	.align		4
        /*0024*/ 	.byte	0x02, 0x4a
	.zero		1
	.zero		1


	//----- nvinfo : EIATTR_EXIT_INSTR_OFFSETS
	.align		4
        /*0028*/ 	.byte	0x04, 0x1c
        /*002a*/ 	.short	(.L_11 - .L_10)


	//   ....[0]....
.L_10:
        /*002c*/ 	.word	0x00000090


	//----- nvinfo : EIATTR_CBANK_PARAM_SIZE
	.align		4
.L_11:
        /*0030*/ 	.byte	0x03, 0x19
        /*0032*/ 	.short	0x0008


	//----- nvinfo : EIATTR_PARAM_CBANK
	.align		4
        /*0034*/ 	.byte	0x04, 0x0a
        /*0036*/ 	.short	(.L_13 - .L_12)
	.align		4
.L_12:
        /*0038*/ 	.word	index@(.nv.constant0._Z9my_kernelPi)
        /*003c*/ 	.short	0x0380
        /*003e*/ 	.short	0x0008


	//----- nvinfo : EIATTR_SW_WAR
	.align		4
.L_13:
        /*0040*/ 	.byte	0x04, 0x36
        /*0042*/ 	.short	(.L_15 - .L_14)
.L_14:
        /*0044*/ 	.word	0x00000008
.L_15:


//--------------------- .nv.callgraph             --------------------------
	.section	.nv.callgraph,"",@"SHT_CUDA_CALLGRAPH"
	.align	4
	.sectionentsize	8
	.align		4
        /*0000*/ 	.word	0x00000000
	.align		4
        /*0004*/ 	.word	0xffffffff
	.align		4
        /*0008*/ 	.word	0x00000000
	.align		4
        /*000c*/ 	.word	0xfffffffe
	.align		4
        /*0010*/ 	.word	0x00000000
	.align		4
        /*0014*/ 	.word	0xfffffffd
	.align		4
        /*0018*/ 	.word	0x00000000
	.align		4
        /*001c*/ 	.word	0xfffffffc


//--------------------- .text._Z9my_kernelPi      --------------------------
	.section	.text._Z9my_kernelPi,"ax",@progbits
	.align	128
        .global         _Z9my_kernelPi
        .type           _Z9my_kernelPi,@function
        .size           _Z9my_kernelPi,(.L_x_1 - _Z9my_kernelPi)
        .other          _Z9my_kernelPi,@"STO_CUDA_ENTRY STV_DEFAULT"
_Z9my_kernelPi:
.text._Z9my_kernelPi:
[----:B------:R-:W-:Y:S01]  /*0000*/  LDC R1, c[0x0][0x37c] ;  /* 0x0000df00ff017b82 */ /* 0x000fe20000000800 */
[----:B------:R-:W0:Y:S07]  /*0010*/  S2R R5, SR_CTAID.X ;  /* 0x0000000000057919 */ /* 0x000e2e0000002500 */
[----:B------:R-:W1:Y:S01]  /*0020*/  LDC.64 R2, c[0x0][0x380] ;  /* 0x0000e000ff027b82 */ /* 0x000e620000000a00 */
[----:B------:R-:W0:Y:S01]  /*0030*/  LDCU UR6, c[0x0][0x360] ;  /* 0x00006c00ff0677ac */ /* 0x000e220008000800 */
[----:B------:R-:W0:Y:S01]  /*0040*/  S2R R0, SR_TID.X ;  /* 0x0000000000007919 */ /* 0x000e220000002100 */
[----:B------:R-:W2:Y:S01]  /*0050*/  LDCU.64 UR4, c[0x0][0x358] ;  /* 0x00006b00ff0477ac */ /* 0x000ea20008000a00 */
[----:B0-----:R-:W-:-:S04]  /*0060*/  IMAD R5, R5, UR6, R0 ;  /* 0x0000000605057c24 */ /* 0x001fc8000f8e0200 */
[----:B-1----:R-:W-:-:S05]  /*0070*/  IMAD.WIDE R2, R5, 0x4, R2 ;  /* 0x0000000405027825 */ /* 0x002fca00078e0202 */
[----:B--2---:R-:W-:Y:S01]  /*0080*/  STG.E desc[UR4][R2.64], RZ ;  /* 0x000000ff02007986 */ /* 0x004fe2000c101904 */
[----:B------:R-:W-:Y:S05]  /*0090*/  EXIT ;  /* 0x000000000000794d */ /* 0x000fea0003800000 */
.L_x_0:
[----:B------:R-:W-:-:S00]  /*00a0*/  BRA `(.L_x_0) ;  /* 0xfffffffc00fc7947 */ /* 0x000fc0000383ffff */
[----:B------:R-:W-:-:S00]  /*00b0*/  NOP ;  /* 0x0000000000007918 */ /* 0x000fc00000000000 */
        /* <DEDUP_REMOVED lines=12> */
.L_x_1:


//--------------------- .nv.shared.reserved.0     --------------------------
	.section	.nv.shared.reserved.0,"aw",@nobits
	.weak		__nv_reservedSMEM_offset_0_alias
	.size		__nv_reservedSMEM_offset_0_alias, 0, 64
	.other		__nv_reservedSMEM_offset_0_alias,@"STO_CUDA_RESERVED_SHARED STV_DEFAULT"
__nv_reservedSMEM_offset_0_alias:
	.zero		0
	.zero		64


//--------------------- .nv.constant0._Z9my_kernelPi --------------------------
	.section	.nv.constant0._Z9my_kernelPi,"a",@progbits
	.sectionflags	@""
	.align	4
.nv.constant0._Z9my_kernelPi:
	.zero		904


//--------------------- SYMBOLS --------------------------

	.type		.nv.reservedSmem.offset0,@object
	.size		.nv.reservedSmem.offset0,0x4
